//
// Generated by NVIDIA NVVM Compiler
//
// Compiler Build ID: CL-36424714
// Cuda compilation tools, release 13.0, V13.0.88
// Based on NVVM 20.0.0
//

.version 9.0
.target sm_100
.address_size 64

	// .globl	_Z5saxpyPfS_ff

.visible .entry _Z5saxpyPfS_ff(
	.param .u64 .ptr .align 1 _Z5saxpyPfS_ff_param_0,
	.param .u64 .ptr .align 1 _Z5saxpyPfS_ff_param_1,
	.param .f32 _Z5saxpyPfS_ff_param_2,
	.param .f32 _Z5saxpyPfS_ff_param_3
)
{
	.reg .pred 	%p<2>;
	.reg .b32 	%r<5>;
	.reg .b32 	%f<5>;
	.reg .b64 	%rd<8>;

	ld.param.u64 	%rd1, [_Z5saxpyPfS_ff_param_0];
	ld.param.u64 	%rd2, [_Z5saxpyPfS_ff_param_1];
	ld.param.f32 	%f1, [_Z5saxpyPfS_ff_param_2];
	ld.param.f32 	%f2, [_Z5saxpyPfS_ff_param_3];
	mov.u32 	%r2, %ctaid.x;
	mov.u32 	%r3, %ntid.x;
	mov.u32 	%r4, %tid.x;
	mad.lo.s32 	%r1, %r2, %r3, %r4;
	setp.gt.s32 	%p1, %r1, 9999;
	@%p1 bra 	$L__BB0_2;
	cvta.to.global.u64 	%rd3, %rd1;
	cvta.to.global.u64 	%rd4, %rd2;
	mul.wide.s32 	%rd5, %r1, 4;
	add.s64 	%rd6, %rd3, %rd5;
	ld.global.f32 	%f3, [%rd6];
	fma.rn.f32 	%f4, %f1, %f3, %f2;
	add.s64 	%rd7, %rd4, %rd5;
	st.global.f32 	[%rd7], %f4;
$L__BB0_2:
	ret;

}


// ===== COMPILED SASS (sm_100) =====

	.target	sm_100

	.elftype	@"ET_EXEC"


//--------------------- .note.nv.tkinfo           --------------------------
	.section	.note.nv.tkinfo,"",@"SHT_NOTE"
	.sectionflags	@"SHF_NOTE_NV_TKINFO"
	.tkinfo
        /*0018*/ 	.word	0x00000002
        /*0030*/ 	.string	""
        /*0030*/ 	.string	"ptxas"
        /*0030*/ 	.string	"Cuda compilation tools, release 13.0, V13.0.88"
        /*0030*/ 	.string	"Build cuda_13.0.r13.0/compiler.36424714_0"
        /*0030*/ 	.string	"-arch sm_100 -m 64 "



//--------------------- .note.nv.cuinfo           --------------------------
	.section	.note.nv.cuinfo,"",@"SHT_NOTE"
	.sectionflags	@"SHF_NOTE_NV_CUINFO"
        /*0018*/ 	.short	0x0002
        /*001a*/ 	.short	0x0064
        /*001c*/ 	.short	0x0082
	.zero		2


//--------------------- .nv.info                  --------------------------
	.section	.nv.info,"",@"SHT_CUDA_INFO"
	.align	4


	//----- nvinfo : EIATTR_REGCOUNT
	.align		4
        /*0000*/ 	.byte	0x04, 0x2f
        /*0002*/ 	.short	(.L_1 - .L_0)
	.align		4
.L_0:
        /*0004*/ 	.word	index@(_Z5saxpyPfS_ff)
        /*0008*/ 	.word	0x0000000c


	//----- nvinfo : EIATTR_FRAME_SIZE
	.align		4
.L_1:
        /*000c*/ 	.byte	0x04, 0x11
        /*000e*/ 	.short	(.L_3 - .L_2)
	.align		4
.L_2:
        /*0010*/ 	.word	index@(_Z5saxpyPfS_ff)
        /*0014*/ 	.word	0x00000000


	//----- nvinfo : EIATTR_MIN_STACK_SIZE
	.align		4
.L_3:
        /*0018*/ 	.byte	0x04, 0x12
        /*001a*/ 	.short	(.L_5 - .L_4)
	.align		4
.L_4:
        /*001c*/ 	.word	index@(_Z5saxpyPfS_ff)
        /*0020*/ 	.word	0x00000000
.L_5:


//--------------------- .nv.compat                --------------------------
	.section	.nv.compat,"",@"SHT_CUDA_COMPAT_INFO"
	.align	4
        /*0000*/ 	.byte	0x02, 0x09, 0x00, 0x00, 0x02, 0x02, 0x01, 0x00, 0x02, 0x05, 0x05, 0x00, 0x03, 0x07, 0x01, 0x01
        /*0010*/ 	.byte	0x02, 0x03, 0x00, 0x00, 0x02, 0x06, 0x01, 0x00, 0x04, 0x0b, 0x08, 0x00, 0x09, 0x00, 0x00, 0x00
        /*0020*/ 	.byte	0x00, 0x00, 0x00, 0x00


//--------------------- .nv.info._Z5saxpyPfS_ff   --------------------------
	.section	.nv.info._Z5saxpyPfS_ff,"",@"SHT_CUDA_INFO"
	.sectionflags	@""
	.align	4


	//----- nvinfo : EIATTR_CUDA_API_VERSION
	.align		4
        /*0000*/ 	.byte	0x04, 0x37
        /*0002*/ 	.short	(.L_7 - .L_6)
.L_6:
        /*0004*/ 	.word	0x00000082


	//----- nvinfo : EIATTR_KPARAM_INFO
	.align		4
.L_7:
        /*0008*/ 	.byte	0x04, 0x17
        /*000a*/ 	.short	(.L_9 - .L_8)
.L_8:
        /*000c*/ 	.word	0x00000000
        /*0010*/ 	.short	0x0003
        /*0012*/ 	.short	0x0014
        /*0014*/ 	.byte	0x00, 0xf0, 0x11, 0x00


	//----- nvinfo : EIATTR_KPARAM_INFO
	.align		4
.L_9:
        /*0018*/ 	.byte	0x04, 0x17
        /*001a*/ 	.short	(.L_11 - .L_10)
.L_10:
        /*001c*/ 	.word	0x00000000
        /*0020*/ 	.short	0x0002
        /*0022*/ 	.short	0x0010
        /*0024*/ 	.byte	0x00, 0xf0, 0x11, 0x00


	//----- nvinfo : EIATTR_KPARAM_INFO
	.align		4
.L_11:
        /*0028*/ 	.byte	0x04, 0x17
        /*002a*/ 	.short	(.L_13 - .L_12)
.L_12:
        /*002c*/ 	.word	0x00000000
        /*0030*/ 	.short	0x0001
        /*0032*/ 	.short	0x0008
        /*0034*/ 	.byte	0x00, 0xf5, 0x21, 0x00


	//----- nvinfo : EIATTR_KPARAM_INFO
	.align		4
.L_13:
        /*0038*/ 	.byte	0x04, 0x17
        /*003a*/ 	.short	(.L_15 - .L_14)
.L_14:
        /*003c*/ 	.word	0x00000000
        /*0040*/ 	.short	0x0000
        /*0042*/ 	.short	0x0000
        /*0044*/ 	.byte	0x00, 0xf5, 0x21, 0x00


	//----- nvinfo : EIATTR_SPARSE_MMA_MASK
	.align		4
.L_15:
        /*0048*/ 	.byte	0x03, 0x50
        /*004a*/ 	.short	0x0000


	//----- nvinfo : EIATTR_MAXREG_COUNT
	.align		4
        /*004c*/ 	.byte	0x03, 0x1b
        /*004e*/ 	.short	0x00ff


	//----- nvinfo : EIATTR_MERCURY_ISA_VERSION
	.align		4
        /*0050*/ 	.byte	0x03, 0x5f
        /*0052*/ 	.short	0x0101


	//----- nvinfo : EIATTR_VRC_CTA_INIT_COUNT
	.align		4
        /*0054*/ 	.byte	0x02, 0x4a
	.zero		1
	.zero		1


	//----- nvinfo : EIATTR_EXIT_INSTR_OFFSETS
	.align		4
        /*0058*/ 	.byte	0x04, 0x1c
        /*005a*/ 	.short	(.L_17 - .L_16)


	//   ....[0]....
.L_16:
        /*005c*/ 	.word	0x00000060


	//   ....[1]....
        /*0060*/ 	.word	0x00000100


	//----- nvinfo : EIATTR_CBANK_PARAM_SIZE
	.align		4
.L_17:
        /*0064*/ 	.byte	0x03, 0x19
        /*0066*/ 	.short	0x0018


	//----- nvinfo : EIATTR_PARAM_CBANK
	.align		4
        /*0068*/ 	.byte	0x04, 0x0a
        /*006a*/ 	.short	(.L_19 - .L_18)
	.align		4
.L_18:
        /*006c*/ 	.word	index@(.nv.constant0._Z5saxpyPfS_ff)
        /*0070*/ 	.short	0x0380
        /*0072*/ 	.short	0x0018


	//----- nvinfo : EIATTR_SW_WAR
	.align		4
.L_19:
        /*0074*/ 	.byte	0x04, 0x36
        /*0076*/ 	.short	(.L_21 - .L_20)
.L_20:
        /*0078*/ 	.word	0x00000008
.L_21:


//--------------------- .nv.callgraph             --------------------------
	.section	.nv.callgraph,"",@"SHT_CUDA_CALLGRAPH"
	.align	4
	.sectionentsize	8
	.align		4
        /*0000*/ 	.word	0x00000000
	.align		4
        /*0004*/ 	.word	0xffffffff
	.align		4
        /*0008*/ 	.word	0x00000000
	.align		4
        /*000c*/ 	.word	0xfffffffe
	.align		4
        /*0010*/ 	.word	0x00000000
	.align		4
        /*0014*/ 	.word	0xfffffffd
	.align		4
        /*0018*/ 	.word	0x00000000
	.align		4
        /*001c*/ 	.word	0xfffffffc


//--------------------- .text._Z5saxpyPfS_ff      --------------------------
	.section	.text._Z5saxpyPfS_ff,"ax",@progbits
	.align	128
        .global         _Z5saxpyPfS_ff
        .type           _Z5saxpyPfS_ff,@function
        .size           _Z5saxpyPfS_ff,(.L_x_1 - _Z5saxpyPfS_ff)
        .other          _Z5saxpyPfS_ff,@"STO_CUDA_ENTRY STV_DEFAULT"
_Z5saxpyPfS_ff:
.text._Z5saxpyPfS_ff:
[----:B------:R-:W-:Y:S01]  /*0000*/  LDC R1, c[0x0][0x37c] ;  /* 0x0000df00ff017b82 */ /* 0x000fe20000000800 */
[----:B------:R-:W0:Y:S07]  /*0010*/  S2R R0, SR_TID.X ;  /* 0x0000000000007919 */ /* 0x000e2e0000002100 */
[----:B------:R-:W0:Y:S08]  /*0020*/  S2UR UR4, SR_CTAID.X ;  /* 0x00000000000479c3 */ /* 0x000e300000002500 */
[----:B------:R-:W0:Y:S02]  /*0030*/  LDC R7, c[0x0][0x360] ;  /* 0x0000d800ff077b82 */ /* 0x000e240000000800 */
[----:B0-----:R-:W-:-:S05]  /*0040*/  IMAD R7, R7, UR4, R0 ;  /* 0x0000000407077c24 */ /* 0x001fca000f8e0200 */
[----:B------:R-:W-:-:S13]  /*0050*/  ISETP.GT.AND P0, PT, R7, 0x270f, PT ;  /* 0x0000270f0700780c */ /* 0x000fda0003f04270 */
[----:B------:R-:W-:Y:S05]  /*0060*/  @P0 EXIT ;  /* 0x000000000000094d */ /* 0x000fea0003800000 */
[----:B------:R-:W0:Y:S01]  /*0070*/  LDC.64 R2, c[0x0][0x380] ;  /* 0x0000e000ff027b82 */ /* 0x000e220000000a00 */
[----:B------:R-:W1:Y:S07]  /*0080*/  LDCU.64 UR4, c[0x0][0x358] ;  /* 0x00006b00ff0477ac */ /* 0x000e6e0008000a00 */
[----:B------:R-:W2:Y:S08]  /*0090*/  LDC.64 R4, c[0x0][0x388] ;  /* 0x0000e200ff047b82 */ /* 0x000eb00000000a00 */
[----:B------:R-:W3:Y:S01]  /*00a0*/  LDC.64 R8, c[0x0][0x390] ;  /* 0x0000e400ff087b82 */ /* 0x000ee20000000a00 */
[----:B0-----:R-:W-:-:S06]  /*00b0*/  IMAD.WIDE R2, R7, 0x4, R2 ;  /* 0x0000000407027825 */ /* 0x001fcc00078e0202 */
[----:B-1----:R-:W3:Y:S01]  /*00c0*/  LDG.E R2, desc[UR4][R2.64] ;  /* 0x0000000402027981 */ /* 0x002ee2000c1e1900 */
[----:B--2---:R-:W-:-:S04]  /*00d0*/  IMAD.WIDE R4, R7, 0x4, R4 ;  /* 0x0000000407047825 */ /* 0x004fc800078e0204 */
[----:B---3--:R-:W-:-:S05]  /*00e0*/  FFMA R7, R2, R8, R9 ;  /* 0x0000000802077223 */ /* 0x008fca0000000009 */
[----:B------:R-:W-:Y:S01]  /*00f0*/  STG.E desc[UR4][R4.64], R7 ;  /* 0x0000000704007986 */ /* 0x000fe2000c101904 */
[----:B------:R-:W-:Y:S05]  /*0100*/  EXIT ;  /* 0x000000000000794d */ /* 0x000fea0003800000 */
.L_x_0:
[----:B------:R-:W-:-:S00]  /*0110*/  BRA `(.L_x_0) ;  /* 0xfffffffc00fc7947 */ /* 0x000fc0000383ffff */
[----:B------:R-:W-:-:S00]  /*0120*/  NOP ;  /* 0x0000000000007918 */ /* 0x000fc00000000000 */
        /* <DEDUP_REMOVED lines=13> */
.L_x_1:


//--------------------- .nv.shared.reserved.0     --------------------------
	.section	.nv.shared.reserved.0,"aw",@nobits
	.weak		__nv_reservedSMEM_offset_0_alias
	.size		__nv_reservedSMEM_offset_0_alias, 0, 64
	.other		__nv_reservedSMEM_offset_0_alias,@"STO_CUDA_RESERVED_SHARED STV_DEFAULT"
__nv_reservedSMEM_offset_0_alias:
	.zero		0
	.zero		64


//--------------------- .nv.constant0._Z5saxpyPfS_ff --------------------------
	.section	.nv.constant0._Z5saxpyPfS_ff,"a",@progbits
	.sectionflags	@""
	.align	4
.nv.constant0._Z5saxpyPfS_ff:
	.zero		920


//--------------------- SYMBOLS --------------------------

	.type		.nv.reservedSmem.offset0,@object
	.size		.nv.reservedSmem.offset0,0x4
